//
// Generated by NVIDIA NVVM Compiler
//
// Compiler Build ID: CL-36424714
// Cuda compilation tools, release 13.0, V13.0.88
// Based on NVVM 20.0.0
//

.version 9.0
.target sm_100
.address_size 64

	// .globl	_Z8jacobianPdS_S_iid

.visible .entry _Z8jacobianPdS_S_iid(
	.param .u64 .ptr .align 1 _Z8jacobianPdS_S_iid_param_0,
	.param .u64 .ptr .align 1 _Z8jacobianPdS_S_iid_param_1,
	.param .u64 .ptr .align 1 _Z8jacobianPdS_S_iid_param_2,
	.param .u32 _Z8jacobianPdS_S_iid_param_3,
	.param .u32 _Z8jacobianPdS_S_iid_param_4,
	.param .f64 _Z8jacobianPdS_S_iid_param_5
)
{
	.reg .pred 	%p<8>;
	.reg .b32 	%r<50>;
	.reg .b64 	%rd<69>;
	.reg .b64 	%fd<73>;

	ld.param.u64 	%rd15, [_Z8jacobianPdS_S_iid_param_0];
	ld.param.u64 	%rd16, [_Z8jacobianPdS_S_iid_param_1];
	ld.param.u64 	%rd17, [_Z8jacobianPdS_S_iid_param_2];
	ld.param.u32 	%r25, [_Z8jacobianPdS_S_iid_param_3];
	ld.param.f64 	%fd2, [_Z8jacobianPdS_S_iid_param_5];
	cvta.to.global.u64 	%rd1, %rd16;
	cvta.to.global.u64 	%rd2, %rd17;
	cvta.to.global.u64 	%rd3, %rd15;
	setp.lt.s32 	%p1, %r25, 3;
	@%p1 bra 	$L__BB0_12;
	mul.f64 	%fd1, %fd2, %fd2;
	add.s32 	%r1, %r25, -2;
	add.s32 	%r2, %r25, -3;
	and.b32  	%r3, %r25, 3;
	and.b32  	%r4, %r25, 1;
	mov.b32 	%r43, 1;
$L__BB0_2:
	setp.lt.u32 	%p2, %r2, 3;
	add.s32 	%r28, %r43, -1;
	mul.lo.s32 	%r6, %r28, %r25;
	shl.b32 	%r29, %r25, 1;
	add.s32 	%r7, %r6, %r29;
	sub.s32 	%r8, %r7, %r25;
	add.s32 	%r9, %r8, -1;
	mov.b32 	%r49, 1;
	@%p2 bra 	$L__BB0_6;
	and.b32  	%r31, %r1, -4;
	neg.s32 	%r47, %r31;
	add.s32 	%r44, %r6, 1;
	mul.wide.u32 	%rd18, %r7, 8;
	add.s64 	%rd4, %rd18, 16;
	add.s32 	%r32, %r7, 1;
	mul.wide.u32 	%rd5, %r32, 8;
	mul.wide.u32 	%rd6, %r8, 8;
	add.s64 	%rd19, %rd1, %rd6;
	add.s64 	%rd67, %rd19, 32;
	add.s64 	%rd20, %rd2, %rd6;
	add.s64 	%rd66, %rd20, 32;
	mov.b32 	%r46, 0;
	mov.u64 	%rd68, %rd3;
	mov.u32 	%r45, %r8;
$L__BB0_4:
	.pragma "nounroll";
	mul.wide.s32 	%rd21, %r45, 8;
	add.s64 	%rd22, %rd3, 16;
	add.s64 	%rd23, %rd22, %rd21;
	mul.wide.s32 	%rd24, %r44, 8;
	add.s64 	%rd25, %rd22, %rd24;
	ld.global.f64 	%fd3, [%rd25+-16];
	add.s64 	%rd26, %rd68, %rd5;
	ld.global.f64 	%fd4, [%rd26];
	add.f64 	%fd5, %fd3, %fd4;
	ld.global.f64 	%fd6, [%rd23+-16];
	add.f64 	%fd7, %fd5, %fd6;
	add.s64 	%rd27, %rd68, %rd6;
	ld.global.f64 	%fd8, [%rd27+16];
	add.f64 	%fd9, %fd7, %fd8;
	add.s32 	%r33, %r45, 1;
	mul.wide.u32 	%rd28, %r33, 8;
	add.s64 	%rd29, %rd2, %rd28;
	ld.global.f64 	%fd10, [%rd29];
	fma.rn.f64 	%fd11, %fd1, %fd10, %fd9;
	mul.f64 	%fd12, %fd11, 0d3FD0000000000000;
	add.s64 	%rd30, %rd1, %rd28;
	st.global.f64 	[%rd30], %fd12;
	ld.global.f64 	%fd13, [%rd25+-8];
	add.s64 	%rd31, %rd68, %rd4;
	ld.global.f64 	%fd14, [%rd31];
	add.f64 	%fd15, %fd13, %fd14;
	ld.global.f64 	%fd16, [%rd23+-8];
	add.f64 	%fd17, %fd15, %fd16;
	ld.global.f64 	%fd18, [%rd27+24];
	add.f64 	%fd19, %fd17, %fd18;
	ld.global.f64 	%fd20, [%rd66+-16];
	fma.rn.f64 	%fd21, %fd1, %fd20, %fd19;
	mul.f64 	%fd22, %fd21, 0d3FD0000000000000;
	st.global.f64 	[%rd67+-16], %fd22;
	ld.global.f64 	%fd23, [%rd25];
	ld.global.f64 	%fd24, [%rd31+8];
	add.f64 	%fd25, %fd23, %fd24;
	ld.global.f64 	%fd26, [%rd23];
	add.f64 	%fd27, %fd25, %fd26;
	ld.global.f64 	%fd28, [%rd27+32];
	add.f64 	%fd29, %fd27, %fd28;
	ld.global.f64 	%fd30, [%rd66+-8];
	fma.rn.f64 	%fd31, %fd1, %fd30, %fd29;
	mul.f64 	%fd32, %fd31, 0d3FD0000000000000;
	st.global.f64 	[%rd67+-8], %fd32;
	ld.global.f64 	%fd33, [%rd25+8];
	ld.global.f64 	%fd34, [%rd31+16];
	add.f64 	%fd35, %fd33, %fd34;
	ld.global.f64 	%fd36, [%rd23+8];
	add.f64 	%fd37, %fd35, %fd36;
	ld.global.f64 	%fd38, [%rd27+40];
	add.f64 	%fd39, %fd37, %fd38;
	ld.global.f64 	%fd40, [%rd66];
	fma.rn.f64 	%fd41, %fd1, %fd40, %fd39;
	mul.f64 	%fd42, %fd41, 0d3FD0000000000000;
	st.global.f64 	[%rd67], %fd42;
	add.s32 	%r47, %r47, 4;
	add.s32 	%r46, %r46, 4;
	add.s32 	%r45, %r45, 4;
	add.s32 	%r44, %r44, 4;
	add.s64 	%rd68, %rd68, 32;
	add.s64 	%rd67, %rd67, 32;
	add.s64 	%rd66, %rd66, 32;
	setp.ne.s32 	%p3, %r47, 0;
	@%p3 bra 	$L__BB0_4;
	add.s32 	%r49, %r46, 1;
$L__BB0_6:
	and.b32  	%r34, %r1, 3;
	setp.eq.s32 	%p4, %r34, 0;
	@%p4 bra 	$L__BB0_11;
	setp.eq.s32 	%p5, %r3, 3;
	@%p5 bra 	$L__BB0_9;
	add.s32 	%r35, %r49, %r6;
	mul.wide.s32 	%rd32, %r35, 8;
	add.s64 	%rd33, %rd3, %rd32;
	ld.global.f64 	%fd43, [%rd33];
	add.s32 	%r36, %r49, %r7;
	mul.wide.u32 	%rd34, %r36, 8;
	add.s64 	%rd35, %rd3, %rd34;
	ld.global.f64 	%fd44, [%rd35];
	add.f64 	%fd45, %fd43, %fd44;
	add.s32 	%r37, %r9, %r49;
	mul.wide.s32 	%rd36, %r37, 8;
	add.s64 	%rd37, %rd3, %rd36;
	ld.global.f64 	%fd46, [%rd37];
	add.f64 	%fd47, %fd45, %fd46;
	cvt.u64.u32 	%rd38, %r8;
	cvt.u64.u32 	%rd39, %r49;
	add.s64 	%rd40, %rd39, %rd38;
	shl.b64 	%rd41, %rd40, 3;
	add.s64 	%rd42, %rd3, %rd41;
	ld.global.f64 	%fd48, [%rd42+8];
	add.f64 	%fd49, %fd47, %fd48;
	add.s32 	%r38, %r8, %r49;
	mul.wide.u32 	%rd43, %r38, 8;
	add.s64 	%rd44, %rd2, %rd43;
	ld.global.f64 	%fd50, [%rd44];
	fma.rn.f64 	%fd51, %fd1, %fd50, %fd49;
	mul.f64 	%fd52, %fd51, 0d3FD0000000000000;
	add.s64 	%rd45, %rd1, %rd43;
	st.global.f64 	[%rd45], %fd52;
	ld.global.f64 	%fd53, [%rd33+8];
	cvt.u64.u32 	%rd46, %r7;
	add.s64 	%rd47, %rd39, %rd46;
	shl.b64 	%rd48, %rd47, 3;
	add.s64 	%rd49, %rd3, %rd48;
	ld.global.f64 	%fd54, [%rd49+8];
	add.f64 	%fd55, %fd53, %fd54;
	ld.global.f64 	%fd56, [%rd37+8];
	add.f64 	%fd57, %fd55, %fd56;
	add.s32 	%r49, %r49, 2;
	ld.global.f64 	%fd58, [%rd42+16];
	add.f64 	%fd59, %fd57, %fd58;
	add.s64 	%rd50, %rd2, %rd41;
	ld.global.f64 	%fd60, [%rd50+8];
	fma.rn.f64 	%fd61, %fd1, %fd60, %fd59;
	mul.f64 	%fd62, %fd61, 0d3FD0000000000000;
	add.s64 	%rd51, %rd1, %rd41;
	st.global.f64 	[%rd51+8], %fd62;
$L__BB0_9:
	setp.eq.s32 	%p6, %r4, 0;
	@%p6 bra 	$L__BB0_11;
	add.s32 	%r39, %r49, %r6;
	mul.wide.s32 	%rd52, %r39, 8;
	add.s64 	%rd53, %rd3, %rd52;
	ld.global.f64 	%fd63, [%rd53];
	add.s32 	%r40, %r49, %r7;
	mul.wide.u32 	%rd54, %r40, 8;
	add.s64 	%rd55, %rd3, %rd54;
	ld.global.f64 	%fd64, [%rd55];
	add.f64 	%fd65, %fd63, %fd64;
	add.s32 	%r41, %r9, %r49;
	mul.wide.s32 	%rd56, %r41, 8;
	add.s64 	%rd57, %rd3, %rd56;
	ld.global.f64 	%fd66, [%rd57];
	add.f64 	%fd67, %fd65, %fd66;
	cvt.u64.u32 	%rd58, %r8;
	cvt.u64.u32 	%rd59, %r49;
	add.s64 	%rd60, %rd59, %rd58;
	shl.b64 	%rd61, %rd60, 3;
	add.s64 	%rd62, %rd3, %rd61;
	ld.global.f64 	%fd68, [%rd62+8];
	add.f64 	%fd69, %fd67, %fd68;
	add.s32 	%r42, %r8, %r49;
	mul.wide.u32 	%rd63, %r42, 8;
	add.s64 	%rd64, %rd2, %rd63;
	ld.global.f64 	%fd70, [%rd64];
	fma.rn.f64 	%fd71, %fd1, %fd70, %fd69;
	mul.f64 	%fd72, %fd71, 0d3FD0000000000000;
	add.s64 	%rd65, %rd1, %rd63;
	st.global.f64 	[%rd65], %fd72;
$L__BB0_11:
	setp.ne.s32 	%p7, %r43, %r1;
	add.s32 	%r43, %r43, 1;
	@%p7 bra 	$L__BB0_2;
$L__BB0_12:
	ret;

}


// ===== COMPILED SASS (sm_100) =====

	.target	sm_100

	.elftype	@"ET_EXEC"


//--------------------- .note.nv.tkinfo           --------------------------
	.section	.note.nv.tkinfo,"",@"SHT_NOTE"
	.sectionflags	@"SHF_NOTE_NV_TKINFO"
	.tkinfo
        /*0018*/ 	.word	0x00000002
        /*0030*/ 	.string	""
        /*0030*/ 	.string	"ptxas"
        /*0030*/ 	.string	"Cuda compilation tools, release 13.0, V13.0.88"
        /*0030*/ 	.string	"Build cuda_13.0.r13.0/compiler.36424714_0"
        /*0030*/ 	.string	"-arch sm_100 -m 64 "



//--------------------- .note.nv.cuinfo           --------------------------
	.section	.note.nv.cuinfo,"",@"SHT_NOTE"
	.sectionflags	@"SHF_NOTE_NV_CUINFO"
        /*0018*/ 	.short	0x0002
        /*001a*/ 	.short	0x0064
        /*001c*/ 	.short	0x0082
	.zero		2


//--------------------- .nv.info                  --------------------------
	.section	.nv.info,"",@"SHT_CUDA_INFO"
	.align	4


	//----- nvinfo : EIATTR_REGCOUNT
	.align		4
        /*0000*/ 	.byte	0x04, 0x2f
        /*0002*/ 	.short	(.L_1 - .L_0)
	.align		4
.L_0:
        /*0004*/ 	.word	index@(_Z8jacobianPdS_S_iid)
        /*0008*/ 	.word	0x0000002c


	//----- nvinfo : EIATTR_FRAME_SIZE
	.align		4
.L_1:
        /*000c*/ 	.byte	0x04, 0x11
        /*000e*/ 	.short	(.L_3 - .L_2)
	.align		4
.L_2:
        /*0010*/ 	.word	index@(_Z8jacobianPdS_S_iid)
        /*0014*/ 	.word	0x00000000


	//----- nvinfo : EIATTR_MIN_STACK_SIZE
	.align		4
.L_3:
        /*0018*/ 	.byte	0x04, 0x12
        /*001a*/ 	.short	(.L_5 - .L_4)
	.align		4
.L_4:
        /*001c*/ 	.word	index@(_Z8jacobianPdS_S_iid)
        /*0020*/ 	.word	0x00000000
.L_5:


//--------------------- .nv.compat                --------------------------
	.section	.nv.compat,"",@"SHT_CUDA_COMPAT_INFO"
	.align	4
        /*0000*/ 	.byte	0x02, 0x09, 0x00, 0x00, 0x02, 0x02, 0x01, 0x00, 0x02, 0x05, 0x05, 0x00, 0x03, 0x07, 0x01, 0x01
        /*0010*/ 	.byte	0x02, 0x03, 0x00, 0x00, 0x02, 0x06, 0x01, 0x00, 0x04, 0x0b, 0x08, 0x00, 0x01, 0x00, 0x00, 0x00
        /*0020*/ 	.byte	0x00, 0x00, 0x00, 0x00


//--------------------- .nv.info._Z8jacobianPdS_S_iid --------------------------
	.section	.nv.info._Z8jacobianPdS_S_iid,"",@"SHT_CUDA_INFO"
	.sectionflags	@""
	.align	4


	//----- nvinfo : EIATTR_CUDA_API_VERSION
	.align		4
        /*0000*/ 	.byte	0x04, 0x37
        /*0002*/ 	.short	(.L_7 - .L_6)
.L_6:
        /*0004*/ 	.word	0x00000082


	//----- nvinfo : EIATTR_KPARAM_INFO
	.align		4
.L_7:
        /*0008*/ 	.byte	0x04, 0x17
        /*000a*/ 	.short	(.L_9 - .L_8)
.L_8:
        /*000c*/ 	.word	0x00000000
        /*0010*/ 	.short	0x0005
        /*0012*/ 	.short	0x0020
        /*0014*/ 	.byte	0x00, 0xf0, 0x21, 0x00


	//----- nvinfo : EIATTR_KPARAM_INFO
	.align		4
.L_9:
        /*0018*/ 	.byte	0x04, 0x17
        /*001a*/ 	.short	(.L_11 - .L_10)
.L_10:
        /*001c*/ 	.word	0x00000000
        /*0020*/ 	.short	0x0004
        /*0022*/ 	.short	0x001c
        /*0024*/ 	.byte	0x00, 0xf0, 0x11, 0x00


	//----- nvinfo : EIATTR_KPARAM_INFO
	.align		4
.L_11:
        /*0028*/ 	.byte	0x04, 0x17
        /*002a*/ 	.short	(.L_13 - .L_12)
.L_12:
        /*002c*/ 	.word	0x00000000
        /*0030*/ 	.short	0x0003
        /*0032*/ 	.short	0x0018
        /*0034*/ 	.byte	0x00, 0xf0, 0x11, 0x00


	//----- nvinfo : EIATTR_KPARAM_INFO
	.align		4
.L_13:
        /*0038*/ 	.byte	0x04, 0x17
        /*003a*/ 	.short	(.L_15 - .L_14)
.L_14:
        /*003c*/ 	.word	0x00000000
        /*0040*/ 	.short	0x0002
        /*0042*/ 	.short	0x0010
        /*0044*/ 	.byte	0x00, 0xf5, 0x21, 0x00


	//----- nvinfo : EIATTR_KPARAM_INFO
	.align		4
.L_15:
        /*0048*/ 	.byte	0x04, 0x17
        /*004a*/ 	.short	(.L_17 - .L_16)
.L_16:
        /*004c*/ 	.word	0x00000000
        /*0050*/ 	.short	0x0001
        /*0052*/ 	.short	0x0008
        /*0054*/ 	.byte	0x00, 0xf5, 0x21, 0x00


	//----- nvinfo : EIATTR_KPARAM_INFO
	.align		4
.L_17:
        /*0058*/ 	.byte	0x04, 0x17
        /*005a*/ 	.short	(.L_19 - .L_18)
.L_18:
        /*005c*/ 	.word	0x00000000
        /*0060*/ 	.short	0x0000
        /*0062*/ 	.short	0x0000
        /*0064*/ 	.byte	0x00, 0xf5, 0x21, 0x00


	//----- nvinfo : EIATTR_SPARSE_MMA_MASK
	.align		4
.L_19:
        /*0068*/ 	.byte	0x03, 0x50
        /*006a*/ 	.short	0x0000


	//----- nvinfo : EIATTR_MAXREG_COUNT
	.align		4
        /*006c*/ 	.byte	0x03, 0x1b
        /*006e*/ 	.short	0x00ff


	//----- nvinfo : EIATTR_MERCURY_ISA_VERSION
	.align		4
        /*0070*/ 	.byte	0x03, 0x5f
        /*0072*/ 	.short	0x0101


	//----- nvinfo : EIATTR_VRC_CTA_INIT_COUNT
	.align		4
        /*0074*/ 	.byte	0x02, 0x4a
	.zero		1
	.zero		1


	//----- nvinfo : EIATTR_EXIT_INSTR_OFFSETS
	.align		4
        /*0078*/ 	.byte	0x04, 0x1c
        /*007a*/ 	.short	(.L_21 - .L_20)


	//   ....[0]....
.L_20:
        /*007c*/ 	.word	0x00000030


	//   ....[1]....
        /*0080*/ 	.word	0x00000ce0


	//----- nvinfo : EIATTR_CBANK_PARAM_SIZE
	.align		4
.L_21:
        /*0084*/ 	.byte	0x03, 0x19
        /*0086*/ 	.short	0x0028


	//----- nvinfo : EIATTR_PARAM_CBANK
	.align		4
        /*0088*/ 	.byte	0x04, 0x0a
        /*008a*/ 	.short	(.L_23 - .L_22)
	.align		4
.L_22:
        /*008c*/ 	.word	index@(.nv.constant0._Z8jacobianPdS_S_iid)
        /*0090*/ 	.short	0x0380
        /*0092*/ 	.short	0x0028


	//----- nvinfo : EIATTR_SW_WAR
	.align		4
.L_23:
        /*0094*/ 	.byte	0x04, 0x36
        /*0096*/ 	.short	(.L_25 - .L_24)
.L_24:
        /*0098*/ 	.word	0x00000008
.L_25:


//--------------------- .nv.callgraph             --------------------------
	.section	.nv.callgraph,"",@"SHT_CUDA_CALLGRAPH"
	.align	4
	.sectionentsize	8
	.align		4
        /*0000*/ 	.word	0x00000000
	.align		4
        /*0004*/ 	.word	0xffffffff
	.align		4
        /*0008*/ 	.word	0x00000000
	.align		4
        /*000c*/ 	.word	0xfffffffe
	.align		4
        /*0010*/ 	.word	0x00000000
	.align		4
        /*0014*/ 	.word	0xfffffffd
	.align		4
        /*0018*/ 	.word	0x00000000
	.align		4
        /*001c*/ 	.word	0xfffffffc


//--------------------- .text._Z8jacobianPdS_S_iid --------------------------
	.section	.text._Z8jacobianPdS_S_iid,"ax",@progbits
	.align	128
        .global         _Z8jacobianPdS_S_iid
        .type           _Z8jacobianPdS_S_iid,@function
        .size           _Z8jacobianPdS_S_iid,(.L_x_6 - _Z8jacobianPdS_S_iid)
        .other          _Z8jacobianPdS_S_iid,@"STO_CUDA_ENTRY STV_DEFAULT"
_Z8jacobianPdS_S_iid:
.text._Z8jacobianPdS_S_iid:
[----:B------:R-:W-:Y:S08]  /*0000*/  LDC R1, c[0x0][0x37c] ;  /* 0x0000df00ff017b82 */ /* 0x000ff00000000800 */
[----:B------:R-:W0:Y:S02]  /*0010*/  LDC R0, c[0x0][0x398] ;  /* 0x0000e600ff007b82 */ /* 0x000e240000000800 */
[----:B0-----:R-:W-:-:S13]  /*0020*/  ISETP.GE.AND P0, PT, R0, 0x3, PT ;  /* 0x000000030000780c */ /* 0x001fda0003f06270 */
[----:B------:R-:W-:Y:S05]  /*0030*/  @!P0 EXIT ;  /* 0x000000000000894d */ /* 0x000fea0003800000 */
[----:B------:R-:W0:Y:S01]  /*0040*/  LDC.64 R12, c[0x0][0x3a0] ;  /* 0x0000e800ff0c7b82 */ /* 0x000e220000000a00 */
[----:B------:R-:W-:Y:S01]  /*0050*/  LOP3.LUT R0, R0, 0x3, RZ, 0xc0, !PT ;  /* 0x0000000300007812 */ /* 0x000fe200078ec0ff */
[----:B------:R-:W1:Y:S03]  /*0060*/  LDCU.64 UR8, c[0x0][0x358] ;  /* 0x00006b00ff0877ac */ /* 0x000e660008000a00 */
[----:B------:R-:W-:Y:S01]  /*0070*/  ISETP.NE.AND P0, PT, R0, 0x3, PT ;  /* 0x000000030000780c */ /* 0x000fe20003f05270 */
[----:B------:R-:W-:Y:S01]  /*0080*/  UMOV UR5, 0x1 ;  /* 0x0000000100057882 */ /* 0x000fe20000000000 */
[----:B01----:R-:W-:-:S11]  /*0090*/  DMUL R12, R12, R12 ;  /* 0x0000000c0c0c7228 */ /* 0x003fd60000000000 */
.L_x_4:
[----:B0-----:R-:W0:Y:S01]  /*00a0*/  LDCU UR6, c[0x0][0x398] ;  /* 0x00007300ff0677ac */ /* 0x001e220008000800 */
[----:B-12---:R-:W1:Y:S01]  /*00b0*/  LDC R3, c[0x0][0x398] ;  /* 0x0000e600ff037b82 */ /* 0x006e620000000800 */
[----:B------:R-:W-:Y:S02]  /*00c0*/  UIADD3 UR7, UPT, UPT, UR5, -0x1, URZ ;  /* 0xffffffff05077890 */ /* 0x000fe4000fffe0ff */
[----:B------:R-:W-:Y:S01]  /*00d0*/  UMOV UR4, UR5 ;  /* 0x0000000500047c82 */ /* 0x000fe20008000000 */
[----:B------:R-:W-:Y:S02]  /*00e0*/  UIADD3 UR5, UPT, UPT, UR5, 0x1, URZ ;  /* 0x0000000105057890 */ /* 0x000fe4000fffe0ff */
[----:B0-----:R-:W-:Y:S02]  /*00f0*/  UIADD3 UR10, UPT, UPT, UR6, -0x3, URZ ;  /* 0xfffffffd060a7890 */ /* 0x001fe4000fffe0ff */
[----:B------:R-:W-:Y:S02]  /*0100*/  UIADD3 UR6, UPT, UPT, UR6, -0x2, URZ ;  /* 0xfffffffe06067890 */ /* 0x000fe4000fffe0ff */
[----:B------:R-:W-:-:S02]  /*0110*/  UISETP.GE.U32.AND UP1, UPT, UR10, 0x3, UPT ;  /* 0x000000030a00788c */ /* 0x000fc4000bf26070 */
[----:B------:R-:W-:Y:S01]  /*0120*/  UISETP.NE.AND UP0, UPT, UR4, UR6, UPT ;  /* 0x000000060400728c */ /* 0x000fe2000bf05270 */
[C---:B-1----:R-:W-:Y:S02]  /*0130*/  IMAD R0, R3.reuse, UR7, RZ ;  /* 0x0000000703007c24 */ /* 0x042fe4000f8e02ff */
[----:B------:R-:W-:Y:S02]  /*0140*/  UMOV UR4, 0x1 ;  /* 0x0000000100047882 */ /* 0x000fe40000000000 */
[----:B------:R-:W-:-:S04]  /*0150*/  IMAD R2, R3, 0x2, R0 ;  /* 0x0000000203027824 */ /* 0x000fc800078e0200 */
[----:B------:R-:W-:Y:S01]  /*0160*/  IMAD.IADD R3, R2, 0x1, -R3 ;  /* 0x0000000102037824 */ /* 0x000fe200078e0a03 */
[----:B------:R-:W-:Y:S06]  /*0170*/  BRA.U !UP1, `(.L_x_0) ;  /* 0x0000000509707547 */ /* 0x000fec000b800000 */
[----:B------:R-:W0:Y:S01]  /*0180*/  LDC.64 R8, c[0x0][0x390] ;  /* 0x0000e400ff087b82 */ /* 0x000e220000000a00 */
[----:B------:R-:W-:Y:S01]  /*0190*/  ULOP3.LUT UR4, UR6, 0xfffffffc, URZ, 0xc0, !UPT ;  /* 0xfffffffc06047892 */ /* 0x000fe2000f8ec0ff */
[----:B------:R-:W-:-:S03]  /*01a0*/  MOV R35, R3 ;  /* 0x0000000300237202 */ /* 0x000fc60000000f00 */
[----:B------:R-:W-:-:S03]  /*01b0*/  UIADD3 UR6, UPT, UPT, -UR4, URZ, URZ ;  /* 0x000000ff04067290 */ /* 0x000fc6000fffe1ff */
[----:B------:R-:W1:Y:S01]  /*01c0*/  LDC.64 R10, c[0x0][0x388] ;  /* 0x0000e200ff0a7b82 */ /* 0x000e620000000a00 */
[----:B------:R-:W-:-:S07]  /*01d0*/  UMOV UR4, URZ ;  /* 0x000000ff00047c82 */ /* 0x000fce0008000000 */
[----:B------:R-:W2:Y:S08]  /*01e0*/  LDC.64 R16, c[0x0][0x380] ;  /* 0x0000e000ff107b82 */ /* 0x000eb00000000a00 */
[----:B------:R-:W3:Y:S01]  /*01f0*/  LDC R6, c[0x0][0x380] ;  /* 0x0000e000ff067b82 */ /* 0x000ee20000000800 */
[----:B0-----:R-:W-:-:S03]  /*0200*/  IMAD.WIDE.U32 R14, R3, 0x8, R8 ;  /* 0x00000008030e7825 */ /* 0x001fc600078e0008 */
[----:B------:R-:W-:-:S04]  /*0210*/  IADD3 R34, P2, PT, R14, 0x20, RZ ;  /* 0x000000200e227810 */ /* 0x000fc80007f5e0ff */
[----:B------:R-:W0:Y:S01]  /*0220*/  LDC R7, c[0x0][0x384] ;  /* 0x0000e100ff077b82 */ /* 0x000e220000000800 */
[----:B-1----:R-:W-:-:S04]  /*0230*/  IMAD.WIDE.U32 R4, R3, 0x8, R10 ;  /* 0x0000000803047825 */ /* 0x002fc800078e000a */
[----:B------:R-:W-:Y:S01]  /*0240*/  IMAD.X R33, RZ, RZ, R15, P2 ;  /* 0x000000ffff217224 */ /* 0x000fe200010e060f */
[----:B------:R-:W-:Y:S01]  /*0250*/  IADD3 R32, P1, PT, R4, 0x20, RZ ;  /* 0x0000002004207810 */ /* 0x000fe20007f3e0ff */
[----:B------:R-:W-:Y:S01]  /*0260*/  VIADD R4, R0, 0x1 ;  /* 0x0000000100047836 */ /* 0x000fe20000000000 */
[----:B--2---:R-:W-:Y:S02]  /*0270*/  IADD3 R14, P3, PT, R16, 0x10, RZ ;  /* 0x00000010100e7810 */ /* 0x004fe40007f7e0ff */
[----:B------:R-:W-:Y:S02]  /*0280*/  IADD3.X R5, PT, PT, RZ, R5, RZ, P1, !PT ;  /* 0x00000005ff057210 */ /* 0x000fe40000ffe4ff */
[----:B------:R-:W-:-:S09]  /*0290*/  IADD3.X R15, PT, PT, RZ, R17, RZ, P3, !PT ;  /* 0x00000011ff0f7210 */ /* 0x000fd20001ffe4ff */
.L_x_1:
[----:B------:R-:W-:Y:S02]  /*02a0*/  VIADD R39, R2, 0x1 ;  /* 0x0000000102277836 */ /* 0x000fe40000000000 */
[----:B------:R-:W-:-:S04]  /*02b0*/  IMAD.WIDE R16, R4, 0x8, R14 ;  /* 0x0000000804107825 */ /* 0x000fc800078e020e */
[----:B0--3--:R-:W-:Y:S01]  /*02c0*/  IMAD.WIDE.U32 R38, R39, 0x8, R6 ;  /* 0x0000000827267825 */ /* 0x009fe200078e0006 */
[----:B------:R-:W2:Y:S04]  /*02d0*/  LDG.E.64 R18, desc[UR8][R16.64+-0x10] ;  /* 0xfffff00810127981 */ /* 0x000ea8000c1e1b00 */
[----:B-1----:R-:W2:Y:S01]  /*02e0*/  LDG.E.64 R20, desc[UR8][R38.64] ;  /* 0x0000000826147981 */ /* 0x002ea2000c1e1b00 */
[----:B------:R-:W-:-:S05]  /*02f0*/  IMAD.WIDE R22, R35, 0x8, R14 ;  /* 0x0000000823167825 */ /* 0x000fca00078e020e */
[----:B------:R-:W3:Y:S01]  /*0300*/  LDG.E.64 R24, desc[UR8][R22.64+-0x10] ;  /* 0xfffff00816187981 */ /* 0x000ee2000c1e1b00 */
[----:B------:R-:W-:Y:S01]  /*0310*/  IMAD.WIDE.U32 R26, R3, 0x8, R6 ;  /* 0x00000008031a7825 */ /* 0x000fe200078e0006 */
[----:B------:R-:W-:-:S04]  /*0320*/  IADD3 R37, PT, PT, R35, 0x1, RZ ;  /* 0x0000000123257810 */ /* 0x000fc80007ffe0ff */
[----:B------:R-:W4:Y:S01]  /*0330*/  LDG.E.64 R28, desc[UR8][R26.64+0x10] ;  /* 0x000010081a1c7981 */ /* 0x000f22000c1e1b00 */
[----:B------:R-:W-:-:S06]  /*0340*/  IMAD.WIDE.U32 R30, R37, 0x8, R8 ;  /* 0x00000008251e7825 */ /* 0x000fcc00078e0008 */
[----:B------:R-:W5:Y:S01]  /*0350*/  LDG.E.64 R30, desc[UR8][R30.64] ;  /* 0x000000081e1e7981 */ /* 0x000f62000c1e1b00 */
[----:B------:R-:W-:Y:S01]  /*0360*/  IMAD.WIDE.U32 R36, R37, 0x8, R10 ;  /* 0x0000000825247825 */ /* 0x000fe200078e000a */
[----:B--2---:R-:W-:-:S08]  /*0370*/  DADD R18, R18, R20 ;  /* 0x0000000012127229 */ /* 0x004fd00000000014 */
[----:B---3--:R-:W-:-:S08]  /*0380*/  DADD R18, R18, R24 ;  /* 0x0000000012127229 */ /* 0x008fd00000000018 */
[----:B----4-:R-:W-:Y:S01]  /*0390*/  DADD R20, R18, R28 ;  /* 0x0000000012147229 */ /* 0x010fe2000000001c */
[----:B------:R-:W-:Y:S01]  /*03a0*/  MOV R19, 0x0 ;  /* 0x0000000000137802 */ /* 0x000fe20000000f00 */
[----:B------:R-:W-:-:S04]  /*03b0*/  IMAD.MOV.U32 R18, RZ, RZ, 0x10 ;  /* 0x00000010ff127424 */ /* 0x000fc800078e00ff */
[----:B------:R-:W-:Y:S02]  /*03c0*/  IMAD.WIDE.U32 R18, R2, 0x8, R18 ;  /* 0x0000000802127825 */ /* 0x000fe400078e0012 */
[----:B-----5:R-:W-:Y:S01]  /*03d0*/  DFMA R20, R12, R30, R20 ;  /* 0x0000001e0c14722b */ /* 0x020fe20000000014 */
[----:B------:R-:W-:-:S07]  /*03e0*/  IADD3 R18, P1, PT, R18, R6, RZ ;  /* 0x0000000612127210 */ /* 0x000fce0007f3e0ff */
[----:B------:R-:W-:Y:S01]  /*03f0*/  DMUL R40, R20, 0.25 ;  /* 0x3fd0000014287828 */ /* 0x000fe20000000000 */
[----:B------:R-:W-:-:S06]  /*0400*/  IMAD.X R19, R19, 0x1, R7, P1 ;  /* 0x0000000113137824 */ /* 0x000fcc00008e0607 */
[----:B------:R0:W-:Y:S04]  /*0410*/  STG.E.64 desc[UR8][R36.64], R40 ;  /* 0x0000002824007986 */ /* 0x0001e8000c101b08 */
[----:B------:R-:W2:Y:S04]  /*0420*/  LDG.E.64 R30, desc[UR8][R16.64+-0x8] ;  /* 0xfffff808101e7981 */ /* 0x000ea8000c1e1b00 */
[----:B------:R-:W2:Y:S04]  /*0430*/  LDG.E.64 R28, desc[UR8][R18.64] ;  /* 0x00000008121c7981 */ /* 0x000ea8000c1e1b00 */
[----:B------:R-:W3:Y:S04]  /*0440*/  LDG.E.64 R24, desc[UR8][R22.64+-0x8] ;  /* 0xfffff80816187981 */ /* 0x000ee8000c1e1b00 */
[----:B------:R-:W4:Y:S01]  /*0450*/  LDG.E.64 R20, desc[UR8][R26.64+0x18] ;  /* 0x000018081a147981 */ /* 0x000f22000c1e1b00 */
[----:B0-----:R-:W-:Y:S01]  /*0460*/  MOV R36, R34 ;  /* 0x0000002200247202 */ /* 0x001fe20000000f00 */
[----:B------:R-:W-:-:S05]  /*0470*/  IMAD.MOV.U32 R37, RZ, RZ, R33 ;  /* 0x000000ffff257224 */ /* 0x000fca00078e0021 */
[----:B------:R-:W5:Y:S01]  /*0480*/  LDG.E.64 R38, desc[UR8][R36.64+-0x10] ;  /* 0xfffff00824267981 */ /* 0x000f62000c1e1b00 */
[----:B--2---:R-:W-:-:S08]  /*0490*/  DADD R28, R30, R28 ;  /* 0x000000001e1c7229 */ /* 0x004fd0000000001c */
[----:B---3--:R-:W-:-:S08]  /*04a0*/  DADD R24, R28, R24 ;  /* 0x000000001c187229 */ /* 0x008fd00000000018 */
[----:B----4-:R-:W-:-:S08]  /*04b0*/  DADD R20, R24, R20 ;  /* 0x0000000018147229 */ /* 0x010fd00000000014 */
[----:B-----5:R-:W-:-:S08]  /*04c0*/  DFMA R20, R12, R38, R20 ;  /* 0x000000260c14722b */ /* 0x020fd00000000014 */
[----:B------:R-:W-:Y:S01]  /*04d0*/  DMUL R40, R20, 0.25 ;  /* 0x3fd0000014287828 */ /* 0x000fe20000000000 */
[----:B------:R-:W-:Y:S01]  /*04e0*/  MOV R20, R32 ;  /* 0x0000002000147202 */ /* 0x000fe20000000f00 */
[----:B------:R-:W-:-:S05]  /*04f0*/  IMAD.MOV.U32 R21, RZ, RZ, R5 ;  /* 0x000000ffff157224 */ /* 0x000fca00078e0005 */
[----:B------:R1:W-:Y:S04]  /*0500*/  STG.E.64 desc[UR8][R20.64+-0x10], R40 ;  /* 0xfffff02814007986 */ /* 0x0003e8000c101b08 */
[----:B------:R-:W2:Y:S04]  /*0510*/  LDG.E.64 R38, desc[UR8][R16.64] ;  /* 0x0000000810267981 */ /* 0x000ea8000c1e1b00 */
[----:B------:R-:W2:Y:S04]  /*0520*/  LDG.E.64 R32, desc[UR8][R18.64+0x8] ;  /* 0x0000080812207981 */ /* 0x000ea8000c1e1b00 */
[----:B------:R-:W3:Y:S04]  /*0530*/  LDG.E.64 R30, desc[UR8][R22.64] ;  /* 0x00000008161e7981 */ /* 0x000ee8000c1e1b00 */
[----:B------:R-:W4:Y:S04]  /*0540*/  LDG.E.64 R28, desc[UR8][R26.64+0x20] ;  /* 0x000020081a1c7981 */ /* 0x000f28000c1e1b00 */
[----:B------:R-:W5:Y:S01]  /*0550*/  LDG.E.64 R24, desc[UR8][R36.64+-0x8] ;  /* 0xfffff80824187981 */ /* 0x000f62000c1e1b00 */
[----:B--2---:R-:W-:-:S08]  /*0560*/  DADD R32, R38, R32 ;  /* 0x0000000026207229 */ /* 0x004fd00000000020 */
[----:B---3--:R-:W-:-:S08]  /*0570*/  DADD R30, R32, R30 ;  /* 0x00000000201e7229 */ /* 0x008fd0000000001e */
[----:B----4-:R-:W-:-:S08]  /*0580*/  DADD R28, R30, R28 ;  /* 0x000000001e1c7229 */ /* 0x010fd0000000001c */
[----:B-----5:R-:W-:-:S08]  /*0590*/  DFMA R24, R12, R24, R28 ;  /* 0x000000180c18722b */ /* 0x020fd0000000001c */
[----:B------:R-:W-:-:S07]  /*05a0*/  DMUL R28, R24, 0.25 ;  /* 0x3fd00000181c7828 */ /* 0x000fce0000000000 */
[----:B------:R1:W-:Y:S04]  /*05b0*/  STG.E.64 desc[UR8][R20.64+-0x8], R28 ;  /* 0xfffff81c14007986 */ /* 0x0003e8000c101b08 */
[----:B------:R-:W2:Y:S04]  /*05c0*/  LDG.E.64 R16, desc[UR8][R16.64+0x8] ;  /* 0x0000080810107981 */ /* 0x000ea8000c1e1b00 */
[----:B------:R-:W2:Y:S04]  /*05d0*/  LDG.E.64 R18, desc[UR8][R18.64+0x10] ;  /* 0x0000100812127981 */ /* 0x000ea8000c1e1b00 */
[----:B------:R-:W3:Y:S04]  /*05e0*/  LDG.E.64 R22, desc[UR8][R22.64+0x8] ;  /* 0x0000080816167981 */ /* 0x000ee8000c1e1b00 */
[----:B------:R-:W4:Y:S04]  /*05f0*/  LDG.E.64 R26, desc[UR8][R26.64+0x28] ;  /* 0x000028081a1a7981 */ /* 0x000f28000c1e1b00 */
[----:B------:R-:W5:Y:S01]  /*0600*/  LDG.E.64 R24, desc[UR8][R36.64] ;  /* 0x0000000824187981 */ /* 0x000f62000c1e1b00 */
[----:B------:R-:W-:Y:S01]  /*0610*/  UIADD3 UR6, UPT, UPT, UR6, 0x4, URZ ;  /* 0x0000000406067890 */ /* 0x000fe2000fffe0ff */
[----:B------:R-:W-:Y:S01]  /*0620*/  IADD3 R34, P3, PT, R36, 0x20, RZ ;  /* 0x0000002024227810 */ /* 0x000fe20007f7e0ff */
[----:B------:R-:W-:Y:S01]  /*0630*/  VIADD R4, R4, 0x4 ;  /* 0x0000000404047836 */ /* 0x000fe20000000000 */
[----:B------:R-:W-:Y:S01]  /*0640*/  IADD3 R32, P2, PT, R20, 0x20, RZ ;  /* 0x0000002014207810 */ /* 0x000fe20007f5e0ff */
[----:B------:R-:W-:Y:S01]  /*0650*/  UISETP.NE.AND UP1, UPT, UR6, URZ, UPT ;  /* 0x000000ff0600728c */ /* 0x000fe2000bf25270 */
[----:B------:R-:W-:Y:S01]  /*0660*/  IADD3 R6, P1, PT, R6, 0x20, RZ ;  /* 0x0000002006067810 */ /* 0x000fe20007f3e0ff */
[----:B------:R-:W-:Y:S01]  /*0670*/  IMAD.X R33, RZ, RZ, R37, P3 ;  /* 0x000000ffff217224 */ /* 0x000fe200018e0625 */
[----:B------:R-:W-:Y:S01]  /*0680*/  IADD3.X R5, PT, PT, RZ, R21, RZ, P2, !PT ;  /* 0x00000015ff057210 */ /* 0x000fe200017fe4ff */
[----:B------:R-:W-:Y:S01]  /*0690*/  UIADD3 UR4, UPT, UPT, UR4, 0x4, URZ ;  /* 0x0000000404047890 */ /* 0x000fe2000fffe0ff */
[----:B------:R-:W-:-:S02]  /*06a0*/  IADD3 R35, PT, PT, R35, 0x4, RZ ;  /* 0x0000000423237810 */ /* 0x000fc40007ffe0ff */
[----:B------:R-:W-:Y:S01]  /*06b0*/  IADD3.X R7, PT, PT, RZ, R7, RZ, P1, !PT ;  /* 0x00000007ff077210 */ /* 0x000fe20000ffe4ff */
[----:B--2---:R-:W-:-:S08]  /*06c0*/  DADD R30, R16, R18 ;  /* 0x00000000101e7229 */ /* 0x004fd00000000012 */
[----:B---3--:R-:W-:-:S08]  /*06d0*/  DADD R30, R30, R22 ;  /* 0x000000001e1e7229 */ /* 0x008fd00000000016 */
[----:B----4-:R-:W-:-:S08]  /*06e0*/  DADD R30, R30, R26 ;  /* 0x000000001e1e7229 */ /* 0x010fd0000000001a */
[----:B-----5:R-:W-:-:S08]  /*06f0*/  DFMA R24, R12, R24, R30 ;  /* 0x000000180c18722b */ /* 0x020fd0000000001e */
[----:B------:R-:W-:-:S07]  /*0700*/  DMUL R24, R24, 0.25 ;  /* 0x3fd0000018187828 */ /* 0x000fce0000000000 */
[----:B------:R1:W-:Y:S01]  /*0710*/  STG.E.64 desc[UR8][R20.64], R24 ;  /* 0x0000001814007986 */ /* 0x0003e2000c101b08 */
[----:B------:R-:W-:Y:S05]  /*0720*/  BRA.U UP1, `(.L_x_1) ;  /* 0xfffffff901dc7547 */ /* 0x000fea000b83ffff */
[----:B------:R-:W-:-:S12]  /*0730*/  UIADD3 UR4, UPT, UPT, UR4, 0x1, URZ ;  /* 0x0000000104047890 */ /* 0x000fd8000fffe0ff */
.L_x_0:
[----:B------:R-:W0:Y:S02]  /*0740*/  LDCU UR6, c[0x0][0x398] ;  /* 0x00007300ff0677ac */ /* 0x000e240008000800 */
[----:B0-----:R-:W-:-:S04]  /*0750*/  UIADD3 UR6, UPT, UPT, UR6, -0x2, URZ ;  /* 0xfffffffe06067890 */ /* 0x001fc8000fffe0ff */
[----:B------:R-:W-:-:S09]  /*0760*/  ULOP3.LUT UP1, URZ, UR6, 0x3, URZ, 0xc0, !UPT ;  /* 0x0000000306ff7892 */ /* 0x000fd2000f82c0ff */
[----:B------:R-:W-:Y:S05]  /*0770*/  BRA.U !UP1, `(.L_x_2) ;  /* 0x0000000509547547 */ /* 0x000fea000b800000 */
[----:B------:R-:W0:Y:S02]  /*0780*/  LDCU UR6, c[0x0][0x398] ;  /* 0x00007300ff0677ac */ /* 0x000e240008000800 */
[----:B0-----:R-:W-:Y:S01]  /*0790*/  ULOP3.LUT UP1, URZ, UR6, 0x1, URZ, 0xc0, !UPT ;  /* 0x0000000106ff7892 */ /* 0x001fe2000f82c0ff */
[----:B------:R-:W-:Y:S10]  /*07a0*/  @!P0 BRA `(.L_x_3) ;  /* 0x0000000000d08947 */ /* 0x000ff40003800000 */
[----:B------:R-:W0:Y:S01]  /*07b0*/  LDC.64 R6, c[0x0][0x380] ;  /* 0x0000e000ff067b82 */ /* 0x000e220000000a00 */
[----:B------:R-:W2:Y:S01]  /*07c0*/  LDCU.128 UR12, c[0x0][0x380] ;  /* 0x00007000ff0c77ac */ /* 0x000ea20008000c00 */
[----:B-1----:R-:W-:Y:S01]  /*07d0*/  VIADD R21, R2, UR4 ;  /* 0x0000000402157c36 */ /* 0x002fe20008000000 */
[----:B------:R-:W-:Y:S01]  /*07e0*/  IADD3 R5, PT, PT, R0, UR4, RZ ;  /* 0x0000000400057c10 */ /* 0x000fe2000fffe0ff */
[C---:B------:R-:W-:Y:S01]  /*07f0*/  VIADD R9, R3.reuse, 0xffffffff ;  /* 0xffffffff03097836 */ /* 0x040fe20000000000 */
[----:B------:R-:W-:-:S03]  /*0800*/  IADD3 R16, P1, PT, R3, UR4, RZ ;  /* 0x0000000403107c10 */ /* 0x000fc6000ff3e0ff */
[----:B------:R-:W1:Y:S01]  /*0810*/  LDC.64 R14, c[0x0][0x390] ;  /* 0x0000e400ff0e7b82 */ /* 0x000e620000000a00 */
[----:B------:R-:W-:Y:S01]  /*0820*/  IADD3 R9, PT, PT, R9, UR4, RZ ;  /* 0x0000000409097c10 */ /* 0x000fe2000fffe0ff */
[----:B------:R-:W-:Y:S01]  /*0830*/  IMAD.X R11, RZ, RZ, RZ, P1 ;  /* 0x000000ffff0b7224 */ /* 0x000fe200008e06ff */
[----:B------:R-:W-:Y:S01]  /*0840*/  SHF.L.U32 R17, R16, 0x3, RZ ;  /* 0x0000000310117819 */ /* 0x000fe200000006ff */
[----:B------:R-:W-:Y:S01]  /*0850*/  VIADD R18, R3, UR4 ;  /* 0x0000000403127c36 */ /* 0x000fe20008000000 */
[----:B------:R-:W3:Y:S01]  /*0860*/  LDCU.64 UR6, c[0x0][0x390] ;  /* 0x00007200ff0677ac */ /* 0x000ee20008000a00 */
[----:B0-----:R-:W-:-:S04]  /*0870*/  IMAD.WIDE.U32 R20, R21, 0x8, R6 ;  /* 0x0000000815147825 */ /* 0x001fc800078e0006 */
[--C-:B------:R-:W-:Y:S02]  /*0880*/  IMAD.WIDE R4, R5, 0x8, R6.reuse ;  /* 0x0000000805047825 */ /* 0x100fe400078e0206 */
[----:B------:R-:W4:Y:S04]  /*0890*/  LDG.E.64 R20, desc[UR8][R20.64] ;  /* 0x0000000814147981 */ /* 0x000f28000c1e1b00 */
[----:B------:R-:W4:Y:S01]  /*08a0*/  LDG.E.64 R22, desc[UR8][R4.64] ;  /* 0x0000000804167981 */ /* 0x000f22000c1e1b00 */
[----:B------:R-:W-:Y:S01]  /*08b0*/  IMAD.WIDE R6, R9, 0x8, R6 ;  /* 0x0000000809067825 */ /* 0x000fe200078e0206 */
[----:B------:R-:W-:Y:S02]  /*08c0*/  SHF.L.U64.HI R16, R16, 0x3, R11 ;  /* 0x0000000310107819 */ /* 0x000fe4000001020b */
[----:B--2---:R-:W-:-:S02]  /*08d0*/  IADD3 R8, P1, PT, R17, UR12, RZ ;  /* 0x0000000c11087c10 */ /* 0x004fc4000ff3e0ff */
[----:B------:R-:W2:Y:S02]  /*08e0*/  LDG.E.64 R24, desc[UR8][R6.64] ;  /* 0x0000000806187981 */ /* 0x000ea4000c1e1b00 */
[----:B------:R-:W-:Y:S01]  /*08f0*/  IADD3.X R9, PT, PT, R16, UR13, RZ, P1, !PT ;  /* 0x0000000d10097c10 */ /* 0x000fe20008ffe4ff */
[----:B-1----:R-:W-:-:S04]  /*0900*/  IMAD.WIDE.U32 R14, R18, 0x8, R14 ;  /* 0x00000008120e7825 */ /* 0x002fc800078e000e */
[----:B------:R-:W5:Y:S04]  /*0910*/  LDG.E.64 R10, desc[UR8][R8.64+0x8] ;  /* 0x00000808080a7981 */ /* 0x000f68000c1e1b00 */
[----:B------:R-:W3:Y:S01]  /*0920*/  LDG.E.64 R14, desc[UR8][R14.64] ;  /* 0x000000080e0e7981 */ /* 0x000ee2000c1e1b00 */
[----:B------:R-:W-:Y:S01]  /*0930*/  IADD3 R19, P1, PT, R2, UR4, RZ ;  /* 0x0000000402137c10 */ /* 0x000fe2000ff3e0ff */
[----:B----4-:R-:W-:-:S03]  /*0940*/  DADD R20, R22, R20 ;  /* 0x0000000016147229 */ /* 0x010fc60000000014 */
[----:B------:R-:W-:-:S05]  /*0950*/  LEA R22, P2, R19, UR12, 0x3 ;  /* 0x0000000c13167c11 */ /* 0x000fca000f8418ff */
[----:B--2---:R-:W-:Y:S02]  /*0960*/  DADD R24, R20, R24 ;  /* 0x0000000014187229 */ /* 0x004fe40000000018 */
[----:B------:R-:W0:Y:S06]  /*0970*/  LDC.64 R20, c[0x0][0x388] ;  /* 0x0000e200ff147b82 */ /* 0x000e2c0000000a00 */
[----:B-----5:R-:W-:Y:S01]  /*0980*/  DADD R10, R24, R10 ;  /* 0x00000000180a7229 */ /* 0x020fe2000000000a */
[----:B------:R-:W-:-:S04]  /*0990*/  IADD3.X R24, PT, PT, RZ, RZ, RZ, P1, !PT ;  /* 0x000000ffff187210 */ /* 0x000fc80000ffe4ff */
[----:B------:R-:W-:-:S03]  /*09a0*/  LEA.HI.X R23, R19, UR13, R24, 0x3, P2 ;  /* 0x0000000d13177c11 */ /* 0x000fc600090f1c18 */
[----:B---3--:R-:W-:-:S08]  /*09b0*/  DFMA R10, R12, R14, R10 ;  /* 0x0000000e0c0a722b */ /* 0x008fd0000000000a */
[----:B------:R-:W-:Y:S01]  /*09c0*/  DMUL R10, R10, 0.25 ;  /* 0x3fd000000a0a7828 */ /* 0x000fe20000000000 */
[----:B0-----:R-:W-:-:S06]  /*09d0*/  IMAD.WIDE.U32 R20, R18, 0x8, R20 ;  /* 0x0000000812147825 */ /* 0x001fcc00078e0014 */
[----:B------:R0:W-:Y:S04]  /*09e0*/  STG.E.64 desc[UR8][R20.64], R10 ;  /* 0x0000000a14007986 */ /* 0x0001e8000c101b08 */
[----:B------:R-:W2:Y:S04]  /*09f0*/  LDG.E.64 R4, desc[UR8][R4.64+0x8] ;  /* 0x0000080804047981 */ /* 0x000ea8000c1e1b00 */
[----:B------:R-:W2:Y:S04]  /*0a00*/  LDG.E.64 R14, desc[UR8][R22.64+0x8] ;  /* 0x00000808160e7981 */ /* 0x000ea8000c1e1b00 */
[----:B------:R-:W3:Y:S01]  /*0a10*/  LDG.E.64 R6, desc[UR8][R6.64+0x8] ;  /* 0x0000080806067981 */ /* 0x000ee2000c1e1b00 */
[----:B------:R-:W-:-:S03]  /*0a20*/  IADD3 R18, P1, PT, R17, UR6, RZ ;  /* 0x0000000611127c10 */ /* 0x000fc6000ff3e0ff */
[----:B------:R-:W4:Y:S01]  /*0a30*/  LDG.E.64 R8, desc[UR8][R8.64+0x10] ;  /* 0x0000100808087981 */ /* 0x000f22000c1e1b00 */
[----:B------:R-:W-:-:S06]  /*0a40*/  IADD3.X R19, PT, PT, R16, UR7, RZ, P1, !PT ;  /* 0x0000000710137c10 */ /* 0x000fcc0008ffe4ff */
[----:B------:R-:W5:Y:S01]  /*0a50*/  LDG.E.64 R18, desc[UR8][R18.64+0x8] ;  /* 0x0000080812127981 */ /* 0x000f62000c1e1b00 */
[----:B------:R-:W-:Y:S01]  /*0a60*/  UIADD3 UR4, UPT, UPT, UR4, 0x2, URZ ;  /* 0x0000000204047890 */ /* 0x000fe2000fffe0ff */
[----:B--2---:R-:W-:Y:S01]  /*0a70*/  DADD R14, R4, R14 ;  /* 0x00000000040e7229 */ /* 0x004fe2000000000e */
[----:B------:R-:W-:-:S04]  /*0a80*/  IADD3 R4, P1, PT, R17, UR14, RZ ;  /* 0x0000000e11047c10 */ /* 0x000fc8000ff3e0ff */
[----:B------:R-:W-:-:S03]  /*0a90*/  IADD3.X R5, PT, PT, R16, UR15, RZ, P1, !PT ;  /* 0x0000000f10057c10 */ /* 0x000fc60008ffe4ff */
[----:B---3--:R-:W-:-:S08]  /*0aa0*/  DADD R14, R14, R6 ;  /* 0x000000000e0e7229 */ /* 0x008fd00000000006 */
[----:B----4-:R-:W-:-:S08]  /*0ab0*/  DADD R14, R14, R8 ;  /* 0x000000000e0e7229 */ /* 0x010fd00000000008 */
[----:B-----5:R-:W-:-:S08]  /*0ac0*/  DFMA R14, R12, R18, R14 ;  /* 0x000000120c0e722b */ /* 0x020fd0000000000e */
[----:B------:R-:W-:-:S07]  /*0ad0*/  DMUL R14, R14, 0.25 ;  /* 0x3fd000000e0e7828 */ /* 0x000fce0000000000 */
[----:B------:R0:W-:Y:S04]  /*0ae0*/  STG.E.64 desc[UR8][R4.64+0x8], R14 ;  /* 0x0000080e04007986 */ /* 0x0001e8000c101b08 */
.L_x_3:
[----:B------:R-:W-:Y:S05]  /*0af0*/  BRA.U !UP1, `(.L_x_2) ;  /* 0x0000000109747547 */ /* 0x000fea000b800000 */
[----:B0-----:R-:W0:Y:S01]  /*0b00*/  LDC.64 R14, c[0x0][0x380] ;  /* 0x0000e000ff0e7b82 */ /* 0x001e220000000a00 */
[----:B------:R-:W-:Y:S01]  /*0b10*/  IADD3 R11, PT, PT, R2, UR4, RZ ;  /* 0x00000004020b7c10 */ /* 0x000fe2000fffe0ff */
[----:B------:R-:W-:Y:S02]  /*0b20*/  VIADD R9, R0, UR4 ;  /* 0x0000000400097c36 */ /* 0x000fe40008000000 */
[----:B------:R-:W-:-:S04]  /*0b30*/  VIADD R17, R3, 0xffffffff ;  /* 0xffffffff03117836 */ /* 0x000fc80000000000 */
[----:B------:R-:W2:Y:S01]  /*0b40*/  LDC.64 R6, c[0x0][0x380] ;  /* 0x0000e000ff067b82 */ /* 0x000ea20000000a00 */
[----:B------:R-:W-:-:S07]  /*0b50*/  IADD3 R17, PT, PT, R17, UR4, RZ ;  /* 0x0000000411117c10 */ /* 0x000fce000fffe0ff */
[----:B------:R-:W3:Y:S01]  /*0b60*/  LDC.64 R4, c[0x0][0x390] ;  /* 0x0000e400ff047b82 */ /* 0x000ee20000000a00 */
[----:B------:R-:W-:Y:S01]  /*0b70*/  IADD3 R0, P1, PT, R3, UR4, RZ ;  /* 0x0000000403007c10 */ /* 0x000fe2000ff3e0ff */
[----:B0-----:R-:W-:-:S04]  /*0b80*/  IMAD.WIDE R8, R9, 0x8, R14 ;  /* 0x0000000809087825 */ /* 0x001fc800078e020e */
[--C-:B------:R-:W-:Y:S02]  /*0b90*/  IMAD.WIDE.U32 R10, R11, 0x8, R14.reuse ;  /* 0x000000080b0a7825 */ /* 0x100fe400078e000e */
[----:B------:R-:W4:Y:S02]  /*0ba0*/  LDG.E.64 R8, desc[UR8][R8.64] ;  /* 0x0000000808087981 */ /* 0x000f24000c1e1b00 */
[----:B------:R-:W-:Y:S02]  /*0bb0*/  IMAD.WIDE R14, R17, 0x8, R14 ;  /* 0x00000008110e7825 */ /* 0x000fe400078e020e */
[----:B------:R-:W4:Y:S02]  /*0bc0*/  LDG.E.64 R10, desc[UR8][R10.64] ;  /* 0x000000080a0a7981 */ /* 0x000f24000c1e1b00 */
[----:B------:R-:W-:Y:S01]  /*0bd0*/  IMAD.X R2, RZ, RZ, RZ, P1 ;  /* 0x000000ffff027224 */ /* 0x000fe200008e06ff */
[----:B--2---:R-:W-:Y:S01]  /*0be0*/  LEA R16, P1, R0, R6, 0x3 ;  /* 0x0000000600107211 */ /* 0x004fe200078218ff */
[----:B------:R-:W2:Y:S01]  /*0bf0*/  LDG.E.64 R14, desc[UR8][R14.64] ;  /* 0x000000080e0e7981 */ /* 0x000ea2000c1e1b00 */
[----:B------:R-:W-:-:S02]  /*0c00*/  IADD3 R19, PT, PT, R3, UR4, RZ ;  /* 0x0000000403137c10 */ /* 0x000fc4000fffe0ff */
[----:B------:R-:W-:Y:S02]  /*0c10*/  LEA.HI.X R17, R0, R7, R2, 0x3, P1 ;  /* 0x0000000700117211 */ /* 0x000fe400008f1c02 */
[----:B------:R-:W0:Y:S01]  /*0c20*/  LDC.64 R6, c[0x0][0x388] ;  /* 0x0000e200ff067b82 */ /* 0x000e220000000a00 */
[C---:B---3--:R-:W-:Y:S02]  /*0c30*/  IMAD.WIDE.U32 R4, R19.reuse, 0x8, R4 ;  /* 0x0000000813047825 */ /* 0x048fe400078e0004 */
[----:B------:R-:W3:Y:S04]  /*0c40*/  LDG.E.64 R2, desc[UR8][R16.64+0x8] ;  /* 0x0000080810027981 */ /* 0x000ee8000c1e1b00 */
[----:B------:R-:W5:Y:S01]  /*0c50*/  LDG.E.64 R4, desc[UR8][R4.64] ;  /* 0x0000000804047981 */ /* 0x000f62000c1e1b00 */
[----:B0-----:R-:W-:Y:S01]  /*0c60*/  IMAD.WIDE.U32 R6, R19, 0x8, R6 ;  /* 0x0000000813067825 */ /* 0x001fe200078e0006 */
[----:B----4-:R-:W-:-:S08]  /*0c70*/  DADD R8, R8, R10 ;  /* 0x0000000008087229 */ /* 0x010fd0000000000a */
[----:B--2---:R-:W-:-:S08]  /*0c80*/  DADD R8, R8, R14 ;  /* 0x0000000008087229 */ /* 0x004fd0000000000e */
[----:B---3--:R-:W-:-:S08]  /*0c90*/  DADD R2, R8, R2 ;  /* 0x0000000008027229 */ /* 0x008fd00000000002 */
[----:B-----5:R-:W-:-:S08]  /*0ca0*/  DFMA R2, R12, R4, R2 ;  /* 0x000000040c02722b */ /* 0x020fd00000000002 */
[----:B------:R-:W-:-:S07]  /*0cb0*/  DMUL R2, R2, 0.25 ;  /* 0x3fd0000002027828 */ /* 0x000fce0000000000 */
[----:B------:R2:W-:Y:S04]  /*0cc0*/  STG.E.64 desc[UR8][R6.64], R2 ;  /* 0x0000000206007986 */ /* 0x0005e8000c101b08 */
.L_x_2:
[----:B------:R-:W-:Y:S05]  /*0cd0*/  BRA.U UP0, `(.L_x_4) ;  /* 0xfffffff100f07547 */ /* 0x000fea000b83ffff */
[----:B------:R-:W-:Y:S05]  /*0ce0*/  EXIT ;  /* 0x000000000000794d */ /* 0x000fea0003800000 */
.L_x_5:
[----:B------:R-:W-:-:S00]  /*0cf0*/  BRA `(.L_x_5) ;  /* 0xfffffffc00fc7947 */ /* 0x000fc0000383ffff */
[----:B------:R-:W-:-:S00]  /*0d00*/  NOP ;  /* 0x0000000000007918 */ /* 0x000fc00000000000 */
[----:B------:R-:W-:-:S00]  /*0d10*/  NOP ;  /* 0x0000000000007918 */ /* 0x000fc00000000000 */
[----:B------:R-:W-:-:S00]  /*0d20*/  NOP ;  /* 0x0000000000007918 */ /* 0x000fc00000000000 */
[----:B------:R-:W-:-:S00]  /*0d30*/  NOP ;  /* 0x0000000000007918 */ /* 0x000fc00000000000 */
[----:B------:R-:W-:-:S00]  /*0d40*/  NOP ;  /* 0x0000000000007918 */ /* 0x000fc00000000000 */
[----:B------:R-:W-:-:S00]  /*0d50*/  NOP ;  /* 0x0000000000007918 */ /* 0x000fc00000000000 */
[----:B------:R-:W-:-:S00]  /*0d60*/  NOP ;  /* 0x0000000000007918 */ /* 0x000fc00000000000 */
[----:B------:R-:W-:-:S00]  /*0d70*/  NOP ;  /* 0x0000000000007918 */ /* 0x000fc00000000000 */
.L_x_6:


//--------------------- .nv.shared.reserved.0     --------------------------
	.section	.nv.shared.reserved.0,"aw",@nobits
	.weak		__nv_reservedSMEM_offset_0_alias
	.size		__nv_reservedSMEM_offset_0_alias, 0, 64
	.other		__nv_reservedSMEM_offset_0_alias,@"STO_CUDA_RESERVED_SHARED STV_DEFAULT"
__nv_reservedSMEM_offset_0_alias:
	.zero		0
	.zero		64


//--------------------- .nv.constant0._Z8jacobianPdS_S_iid --------------------------
	.section	.nv.constant0._Z8jacobianPdS_S_iid,"a",@progbits
	.sectionflags	@""
	.align	4
.nv.constant0._Z8jacobianPdS_S_iid:
	.zero		936


//--------------------- SYMBOLS --------------------------

	.type		.nv.reservedSmem.offset0,@object
	.size		.nv.reservedSmem.offset0,0x4
